	.headerflags	@"EF_CUDA_TEXMODE_UNIFIED EF_CUDA_64BIT_ADDRESS EF_CUDA_ACCELERATORS EF_CUDA_SM90 EF_CUDA_VIRTUAL_SM(EF_CUDA_SM90)"
	.elftype	@"ET_EXEC"


//--------------------- .nv.info                  --------------------------
	.section	.nv.info,"",@"SHT_CUDA_INFO"
	.align	4


	//----- nvinfo : EIATTR_REGCOUNT
	.align		4
        /*0000*/ 	.byte	0x04, 0x2f
        /*0002*/ 	.short	(.L_1 - .L_0)
	.align		4
.L_0:
        /*0004*/ 	.word	index@(triton_poi_fused_add_convolution_6)
        /*0008*/ 	.word	0x00000017


	//----- nvinfo : EIATTR_MIN_STACK_SIZE
	.align		4
.L_1:
        /*000c*/ 	.byte	0x04, 0x12
        /*000e*/ 	.short	(.L_3 - .L_2)
	.align		4
.L_2:
        /*0010*/ 	.word	index@(triton_poi_fused_add_convolution_6)
        /*0014*/ 	.word	0x00000000


	//----- nvinfo : EIATTR_FRAME_SIZE
	.align		4
.L_3:
        /*0018*/ 	.byte	0x04, 0x11
        /*001a*/ 	.short	(.L_5 - .L_4)
	.align		4
.L_4:
        /*001c*/ 	.word	index@(triton_poi_fused_add_convolution_6)
        /*0020*/ 	.word	0x00000000


	//----- nvinfo : EIATTR_MIN_STACK_SIZE
	.align		4
.L_5:
        /*0024*/ 	.byte	0x04, 0x12
        /*0026*/ 	.short	(.L_7 - .L_6)
	.align		4
.L_6:
        /*0028*/ 	.word	index@(triton_poi_fused_add_convolution_6)
        /*002c*/ 	.word	0x00000000
.L_7:


//--------------------- .nv.info.triton_poi_fused_add_convolution_6 --------------------------
	.section	.nv.info.triton_poi_fused_add_convolution_6,"",@"SHT_CUDA_INFO"
	.sectionflags	@""
	.align	4


	//----- nvinfo : EIATTR_CUDA_API_VERSION
	.align		4
        /*0000*/ 	.byte	0x04, 0x37
        /*0002*/ 	.short	(.L_9 - .L_8)
.L_8:
        /*0004*/ 	.word	0x0000007c


	//----- nvinfo : EIATTR_KPARAM_INFO
	.align		4
.L_9:
        /*0008*/ 	.byte	0x04, 0x17
        /*000a*/ 	.short	(.L_11 - .L_10)
.L_10:
        /*000c*/ 	.word	0x00000000
        /*0010*/ 	.short	0x0004
        /*0012*/ 	.short	0x001c
        /*0014*/ 	.byte	0x00, 0xf0, 0x11, 0x00


	//----- nvinfo : EIATTR_KPARAM_INFO
	.align		4
.L_11:
        /*0018*/ 	.byte	0x04, 0x17
        /*001a*/ 	.short	(.L_13 - .L_12)
.L_12:
        /*001c*/ 	.word	0x00000000
        /*0020*/ 	.short	0x0003
        /*0022*/ 	.short	0x0018
        /*0024*/ 	.byte	0x00, 0xf0, 0x11, 0x00


	//----- nvinfo : EIATTR_KPARAM_INFO
	.align		4
.L_13:
        /*0028*/ 	.byte	0x04, 0x17
        /*002a*/ 	.short	(.L_15 - .L_14)
.L_14:
        /*002c*/ 	.word	0x00000000
        /*0030*/ 	.short	0x0002
        /*0032*/ 	.short	0x0010
        /*0034*/ 	.byte	0x00, 0xf4, 0x21, 0x00


	//----- nvinfo : EIATTR_KPARAM_INFO
	.align		4
.L_15:
        /*0038*/ 	.byte	0x04, 0x17
        /*003a*/ 	.short	(.L_17 - .L_16)
.L_16:
        /*003c*/ 	.word	0x00000000
        /*0040*/ 	.short	0x0001
        /*0042*/ 	.short	0x0008
        /*0044*/ 	.byte	0x00, 0xf4, 0x21, 0x00


	//----- nvinfo : EIATTR_KPARAM_INFO
	.align		4
.L_17:
        /*0048*/ 	.byte	0x04, 0x17
        /*004a*/ 	.short	(.L_19 - .L_18)
.L_18:
        /*004c*/ 	.word	0x00000000
        /*0050*/ 	.short	0x0000
        /*0052*/ 	.short	0x0000
        /*0054*/ 	.byte	0x00, 0xf4, 0x21, 0x00


	//----- nvinfo : EIATTR_SPARSE_MMA_MASK
	.align		4
.L_19:
        /*0058*/ 	.byte	0x03, 0x50
        /*005a*/ 	.short	0x0000


	//----- nvinfo : EIATTR_MAXREG_COUNT
	.align		4
        /*005c*/ 	.byte	0x03, 0x1b
        /*005e*/ 	.short	0x00ff


	//----- nvinfo : EIATTR_EXIT_INSTR_OFFSETS
	.align		4
        /*0060*/ 	.byte	0x04, 0x1c
        /*0062*/ 	.short	(.L_21 - .L_20)


	//   ....[0]....
.L_20:
        /*0064*/ 	.word	0x000004f0


	//   ....[1]....
        /*0068*/ 	.word	0x00000530


	//----- nvinfo : EIATTR_REQNTID
	.align		4
.L_21:
        /*006c*/ 	.byte	0x04, 0x10
        /*006e*/ 	.short	(.L_23 - .L_22)
.L_22:
        /*0070*/ 	.word	0x00000080
        /*0074*/ 	.word	0x00000001
        /*0078*/ 	.word	0x00000001


	//----- nvinfo : EIATTR_CBANK_PARAM_SIZE
	.align		4
.L_23:
        /*007c*/ 	.byte	0x03, 0x19
        /*007e*/ 	.short	0x0020


	//----- nvinfo : EIATTR_PARAM_CBANK
	.align		4
        /*0080*/ 	.byte	0x04, 0x0a
        /*0082*/ 	.short	(.L_25 - .L_24)
	.align		4
.L_24:
        /*0084*/ 	.word	index@(.nv.constant0.triton_poi_fused_add_convolution_6)
        /*0088*/ 	.short	0x0210
        /*008a*/ 	.short	0x0020


	//----- nvinfo : EIATTR_SW_WAR
	.align		4
.L_25:
        /*008c*/ 	.byte	0x04, 0x36
        /*008e*/ 	.short	(.L_27 - .L_26)
.L_26:
        /*0090*/ 	.word	0x00000008
.L_27:


//--------------------- .nv.callgraph             --------------------------
	.section	.nv.callgraph,"",@"SHT_CUDA_CALLGRAPH"
	.align	4
	.sectionentsize	8
	.align		4
        /*0000*/ 	.word	0x00000000
	.align		4
        /*0004*/ 	.word	0xffffffff
	.align		4
        /*0008*/ 	.word	0x00000000
	.align		4
        /*000c*/ 	.word	0xfffffffe
	.align		4
        /*0010*/ 	.word	0x00000000
	.align		4
        /*0014*/ 	.word	0xfffffffd
	.align		4
        /*0018*/ 	.word	0x00000000
	.align		4
        /*001c*/ 	.word	0xfffffffc


//--------------------- .text.triton_poi_fused_add_convolution_6 --------------------------
	.section	.text.triton_poi_fused_add_convolution_6,"ax",@progbits
	.sectionflags	@"SHF_BARRIERS=1"
	.align	128
        .global         triton_poi_fused_add_convolution_6
        .type           triton_poi_fused_add_convolution_6,@function
        .size           triton_poi_fused_add_convolution_6,(.L_x_1 - triton_poi_fused_add_convolution_6)
        .other          triton_poi_fused_add_convolution_6,@"STO_CUDA_ENTRY STV_DEFAULT"
triton_poi_fused_add_convolution_6:
.text.triton_poi_fused_add_convolution_6:
[----:B------:R-:W0:Y:S02]  /*0000*/  LDC R1, c[0x0][0x28] ;  /* 0x00000a00ff017b82 */ /* 0x000e240000000800 */
[----:B------:R-:W1:Y:S01]  /*0010*/  S2R R0, SR_TID.X ;  /* 0x0000000000007919 */ /* 0x000e620000002100 */
[----:B------:R-:W2:Y:S01]  /*0020*/  S2UR UR4, SR_CTAID.X ;  /* 0x00000000000479c3 */ /* 0x000ea20000002500 */
[----:B------:R-:W-:Y:S01]  /*0030*/  ULDC.64 UR6, c[0x0][0x208] ;  /* 0x0000820000067ab9 */ /* 0x000fe20000000a00 */
[----:B------:R-:W3:Y:S06]  /*0040*/  S2R R13, SR_CTAID.Y ;  /* 0x00000000000d7919 */ /* 0x000eec0000002600 */
[----:B------:R-:W4:Y:S08]  /*0050*/  LDC.64 R16, c[0x0][0x218] ;  /* 0x00008600ff107b82 */ /* 0x000f300000000a00 */
[----:B------:R-:W5:Y:S01]  /*0060*/  LDC.64 R2, c[0x0][0x210] ;  /* 0x00008400ff027b82 */ /* 0x000f620000000a00 */
[----:B--2---:R-:W-:Y:S01]  /*0070*/  USHF.L.U32 UR4, UR4, 0x2, URZ ;  /* 0x0000000204047899 */ /* 0x004fe2000800063f */
[----:B-1----:R-:W-:-:S02]  /*0080*/  SHF.R.U32.HI R11, RZ, 0x1, R0 ;  /* 0x00000001ff0b7819 */ /* 0x002fc40000011600 */
[----:B------:R-:W-:Y:S02]  /*0090*/  SHF.R.U32.HI R8, RZ, 0x1, R0 ;  /* 0x00000001ff087819 */ /* 0x000fe40000011600 */
[----:B------:R-:W-:Y:S01]  /*00a0*/  SGXT.U32 R11, R11, 0x4 ;  /* 0x000000040b0b781a */ /* 0x000fe20000000000 */
[----:B---3--:R-:W-:Y:S01]  /*00b0*/  IMAD.SHL.U32 R13, R13, 0x40, RZ ;  /* 0x000000400d0d7824 */ /* 0x008fe200078e00ff */
[----:B------:R-:W-:Y:S02]  /*00c0*/  LOP3.LUT R9, R0, 0x1, RZ, 0xc0, !PT ;  /* 0x0000000100097812 */ /* 0x000fe400078ec0ff */
[----:B------:R-:W-:-:S04]  /*00d0*/  LOP3.LUT R5, R11, 0x10, R8, 0xf8, !PT ;  /* 0x000000100b057812 */ /* 0x000fc800078ef808 */
[----:B------:R-:W-:Y:S02]  /*00e0*/  LOP3.LUT R4, R5, 0x20, R8, 0xf8, !PT ;  /* 0x0000002005047812 */ /* 0x000fe400078ef808 */
[----:B------:R-:W-:Y:S02]  /*00f0*/  LEA R5, R9, UR4, 0x1 ;  /* 0x0000000409057c11 */ /* 0x000fe4000f8e08ff */
[----:B------:R-:W-:Y:S02]  /*0100*/  LOP3.LUT R4, R4, R13, RZ, 0xfc, !PT ;  /* 0x0000000d04047212 */ /* 0x000fe400078efcff */
[C---:B------:R-:W-:Y:S01]  /*0110*/  ISETP.GE.AND P0, PT, R5.reuse, 0x4, PT ;  /* 0x000000040500780c */ /* 0x040fe20003f06270 */
[----:B----4-:R-:W-:-:S03]  /*0120*/  IMAD.WIDE R16, R5, 0x4, R16 ;  /* 0x0000000405107825 */ /* 0x010fc600078e0210 */
[C---:B------:R-:W-:Y:S01]  /*0130*/  ISETP.LT.AND P1, PT, R4.reuse, 0x40, !P0 ;  /* 0x000000400400780c */ /* 0x040fe20004721270 */
[----:B------:R-:W-:Y:S01]  /*0140*/  IMAD R7, R4, 0x4, R5 ;  /* 0x0000000404077824 */ /* 0x000fe200078e0205 */
[----:B------:R-:W-:-:S03]  /*0150*/  CS2R R4, SRZ ;  /* 0x0000000000047805 */ /* 0x000fc6000001ff00 */
[----:B-----5:R-:W-:Y:S01]  /*0160*/  IMAD.WIDE R2, R7, 0x4, R2 ;  /* 0x0000000407027825 */ /* 0x020fe200078e0202 */
[----:B------:R-:W-:-:S03]  /*0170*/  CS2R R6, SRZ ;  /* 0x0000000000067805 */ /* 0x000fc6000001ff00 */
[----:B------:R1:W2:Y:S04]  /*0180*/  @!P0 LDG.E.EL.64 R4, desc[UR6][R16.64] ;  /* 0x0000000610048981 */ /* 0x0002a8000c2e1b00 */
[----:B------:R-:W2:Y:S01]  /*0190*/  @P1 LDG.E.EL.64 R6, desc[UR6][R2.64] ;  /* 0x0000000602061981 */ /* 0x000ea2000c2e1b00 */
[----:B------:R-:W-:Y:S01]  /*01a0*/  IMAD.SHL.U32 R10, R0, 0x2, RZ ;  /* 0x00000002000a7824 */ /* 0x000fe200078e00ff */
[----:B------:R-:W-:-:S04]  /*01b0*/  SHF.R.U32.HI R18, RZ, 0x5, R0 ;  /* 0x00000005ff127819 */ /* 0x000fc80000011600 */
[----:B------:R-:W-:Y:S02]  /*01c0*/  LOP3.LUT R15, R13, 0x3e, R10, 0xf8, !PT ;  /* 0x0000003e0d0f7812 */ /* 0x000fe400078ef80a */
[----:B------:R-:W3:Y:S02]  /*01d0*/  LDC.64 R12, c[0x0][0x220] ;  /* 0x00008800ff0c7b82 */ /* 0x000ee40000000a00 */
[----:B------:R-:W-:-:S04]  /*01e0*/  SHF.R.S32.HI R14, RZ, 0x1f, R15 ;  /* 0x0000001fff0e7819 */ /* 0x000fc8000001140f */
[----:B------:R-:W-:Y:S02]  /*01f0*/  LEA.HI R19, R14, R15, RZ, 0x4 ;  /* 0x0000000f0e137211 */ /* 0x000fe400078f20ff */
[----:B------:R-:W-:Y:S02]  /*0200*/  SGXT.U32 R14, R18, 0x2 ;  /* 0x00000002120e781a */ /* 0x000fe40000000000 */
[C---:B------:R-:W-:Y:S01]  /*0210*/  LOP3.LUT R20, R19.reuse, 0xfffffff0, RZ, 0xc0, !PT ;  /* 0xfffffff013147812 */ /* 0x040fe200078ec0ff */
[----:B------:R-:W-:Y:S01]  /*0220*/  IMAD.SHL.U32 R19, R19, 0x4, RZ ;  /* 0x0000000413137824 */ /* 0x000fe200078e00ff */
[----:B------:R-:W-:-:S03]  /*0230*/  LOP3.LUT R18, R14, UR4, RZ, 0xfc, !PT ;  /* 0x000000040e127c12 */ /* 0x000fc6000f8efcff */
[----:B-1----:R-:W-:Y:S01]  /*0240*/  IMAD.IADD R17, R15, 0x1, -R20 ;  /* 0x000000010f117824 */ /* 0x002fe200078e0a14 */
[C---:B------:R-:W-:Y:S02]  /*0250*/  ISETP.GE.AND P0, PT, R18.reuse, 0x4, PT ;  /* 0x000000041200780c */ /* 0x040fe40003f06270 */
[----:B------:R-:W-:Y:S01]  /*0260*/  LOP3.LUT R16, R19, 0xffffffc0, RZ, 0xc0, !PT ;  /* 0xffffffc013107812 */ /* 0x000fe200078ec0ff */
[----:B------:R-:W-:Y:S01]  /*0270*/  IMAD R17, R18, 0x10, R17 ;  /* 0x0000001012117824 */ /* 0x000fe200078e0211 */
[----:B------:R-:W-:-:S03]  /*0280*/  ISETP.LT.AND P0, PT, R15, 0x40, !P0 ;  /* 0x000000400f00780c */ /* 0x000fc60004701270 */
[----:B------:R-:W-:-:S04]  /*0290*/  IMAD.IADD R17, R17, 0x1, R16 ;  /* 0x0000000111117824 */ /* 0x000fc800078e0210 */
[----:B---3--:R-:W-:Y:S01]  /*02a0*/  IMAD.WIDE R16, R17, 0x4, R12 ;  /* 0x0000000411107825 */ /* 0x008fe200078e020c */
[----:B------:R-:W-:-:S06]  /*02b0*/  CS2R R12, SRZ ;  /* 0x00000000000c7805 */ /* 0x000fcc000001ff00 */
[----:B------:R1:W3:Y:S01]  /*02c0*/  @P0 LDG.E.EL.64 R12, desc[UR6][R16.64] ;  /* 0x00000006100c0981 */ /* 0x0002e2000c2e1b00 */
[----:B------:R-:W4:Y:S01]  /*02d0*/  S2UR UR5, SR_CgaCtaId ;  /* 0x00000000000579c3 */ /* 0x000f220000008800 */
[----:B------:R-:W-:Y:S01]  /*02e0*/  IMAD.SHL.U32 R18, R9, 0x80, RZ ;  /* 0x0000008009127824 */ /* 0x000fe200078e00ff */
[----:B------:R-:W-:Y:S01]  /*02f0*/  UMOV UR4, 0x400 ;  /* 0x0000040000047882 */ /* 0x000fe20000000000 */
[----:B------:R-:W-:-:S03]  /*0300*/  SHF.R.U32.HI R15, RZ, 0x2, R0 ;  /* 0x00000002ff0f7819 */ /* 0x000fc60000011600 */
[----:B------:R-:W-:Y:S02]  /*0310*/  LOP3.LUT R11, R18, R11, RZ, 0xfc, !PT ;  /* 0x0000000b120b7212 */ /* 0x000fe400078efcff */
[----:B------:R-:W-:Y:S01]  /*0320*/  LOP3.LUT R15, R15, 0x18, RZ, 0xc0, !PT ;  /* 0x000000180f0f7812 */ /* 0x000fe200078ec0ff */
[----:B-1----:R-:W-:Y:S01]  /*0330*/  IMAD.SHL.U32 R17, R0, 0x8, RZ ;  /* 0x0000000800117824 */ /* 0x002fe200078e00ff */
[----:B------:R-:W-:-:S04]  /*0340*/  LOP3.LUT R11, R11, 0x10, R8, 0xf8, !PT ;  /* 0x000000100b0b7812 */ /* 0x000fc800078ef808 */
[----:B------:R-:W-:Y:S02]  /*0350*/  LOP3.LUT R11, R11, 0x20, R8, 0xf8, !PT ;  /* 0x000000200b0b7812 */ /* 0x000fe400078ef808 */
[----:B------:R-:W-:Y:S02]  /*0360*/  LOP3.LUT R0, R17, 0x3f8, RZ, 0xc0, !PT ;  /* 0x000003f811007812 */ /* 0x000fe400078ec0ff */
[----:B------:R-:W-:Y:S01]  /*0370*/  LOP3.LUT R14, R14, 0xf8, R17, 0xf8, !PT ;  /* 0x000000f80e0e7812 */ /* 0x000fe200078ef811 */
[----:B----4-:R-:W-:-:S06]  /*0380*/  UPRMT UR4, UR5, 0x654, UR4 ;  /* 0x0000065405047896 */ /* 0x010fcc0008000004 */
[----:B------:R-:W-:Y:S02]  /*0390*/  LEA R8, R9, UR4, 0x4 ;  /* 0x0000000409087c11 */ /* 0x000fe4000f8e20ff */
[----:B------:R-:W-:Y:S02]  /*03a0*/  LEA.HI R18, R18, UR4, RZ, 0x1d ;  /* 0x0000000412127c11 */ /* 0x000fe4000f8fe8ff */
[----:B------:R-:W-:Y:S01]  /*03b0*/  IADD3 R15, R0, UR4, R15 ;  /* 0x00000004000f7c10 */ /* 0x000fe2000fffe00f */
[----:B------:R-:W-:Y:S01]  /*03c0*/  IMAD R9, R11, 0x4, R8 ;  /* 0x000000040b097824 */ /* 0x000fe200078e0208 */
[----:B------:R-:W-:Y:S01]  /*03d0*/  LOP3.LUT R8, R17, 0xf8, RZ, 0xc0, !PT ;  /* 0x000000f811087812 */ /* 0x000fe200078ec0ff */
[----:B------:R-:W-:Y:S01]  /*03e0*/  IMAD R18, R11, 0x4, R18 ;  /* 0x000000040b127824 */ /* 0x000fe200078e0212 */
[----:B------:R-:W-:-:S03]  /*03f0*/  LOP3.LUT R17, R10, 0xfc, RZ, 0xc0, !PT ;  /* 0x000000fc0a117812 */ /* 0x000fc600078ec0ff */
[----:B------:R-:W-:Y:S01]  /*0400*/  VIADD R11, R8, UR4 ;  /* 0x00000004080b7c36 */ /* 0x000fe20008000000 */
[----:B------:R-:W-:-:S03]  /*0410*/  IADD3 R17, R0, UR4, R17 ;  /* 0x0000000400117c10 */ /* 0x000fc6000fffe011 */
[----:B------:R-:W-:Y:S02]  /*0420*/  IMAD R11, R14, 0x4, R11 ;  /* 0x000000040e0b7824 */ /* 0x000fe400078e020b */
[----:B--2---:R-:W-:Y:S01]  /*0430*/  FADD R4, R4, R6 ;  /* 0x0000000604047221 */ /* 0x004fe20000000000 */
[----:B------:R-:W-:-:S04]  /*0440*/  FADD R5, R5, R7 ;  /* 0x0000000705057221 */ /* 0x000fc80000000000 */
[----:B------:R-:W-:Y:S04]  /*0450*/  STS [R9], R4 ;  /* 0x0000000409007388 */ /* 0x000fe80000000800 */
[----:B------:R-:W-:Y:S01]  /*0460*/  STS [R18+0x108], R5 ;  /* 0x0001080512007388 */ /* 0x000fe20000000800 */
[----:B------:R-:W-:Y:S06]  /*0470*/  BAR.SYNC.DEFER_BLOCKING 0x0 ;  /* 0x0000000000007b1d */ /* 0x000fec0000010000 */
[----:B------:R-:W3:Y:S02]  /*0480*/  LDS.64 R6, [R15] ;  /* 0x000000000f067984 */ /* 0x000ee40000000a00 */
[----:B---3--:R-:W-:Y:S01]  /*0490*/  FADD R6, R6, R12 ;  /* 0x0000000c06067221 */ /* 0x008fe20000000000 */
[----:B------:R-:W-:Y:S01]  /*04a0*/  BAR.SYNC.DEFER_BLOCKING 0x0 ;  /* 0x0000000000007b1d */ /* 0x000fe20000010000 */
[----:B------:R-:W-:-:S05]  /*04b0*/  FADD R7, R7, R13 ;  /* 0x0000000d07077221 */ /* 0x000fca0000000000 */
[----:B------:R1:W-:Y:S04]  /*04c0*/  STS [R11], R6 ;  /* 0x000000060b007388 */ /* 0x0003e80000000800 */
[----:B------:R1:W-:Y:S01]  /*04d0*/  STS [R11+0x14], R7 ;  /* 0x000014070b007388 */ /* 0x0003e20000000800 */
[----:B------:R-:W-:Y:S06]  /*04e0*/  BAR.SYNC.DEFER_BLOCKING 0x0 ;  /* 0x0000000000007b1d */ /* 0x000fec0000010000 */
[----:B-1----:R-:W-:Y:S05]  /*04f0*/  @!P1 EXIT ;  /* 0x000000000000994d */ /* 0x002fea0003800000 */
[----:B------:R-:W-:Y:S04]  /*0500*/  LDS R4, [R17] ;  /* 0x0000000011047984 */ /* 0x000fe80000000800 */
[----:B------:R-:W0:Y:S04]  /*0510*/  LDS R5, [R17+0x4] ;  /* 0x0000040011057984 */ /* 0x000e280000000800 */
[----:B0-----:R-:W-:Y:S01]  /*0520*/  STG.E.64 desc[UR6][R2.64], R4 ;  /* 0x0000000402007986 */ /* 0x001fe2000c101b06 */
[----:B------:R-:W-:Y:S05]  /*0530*/  EXIT ;  /* 0x000000000000794d */ /* 0x000fea0003800000 */
.L_x_0:
[----:B------:R-:W-:-:S00]  /*0540*/  BRA `(.L_x_0) ;  /* 0xfffffffc00fc7947 */ /* 0x000fc0000383ffff */
[----:B------:R-:W-:-:S00]  /*0550*/  NOP ;  /* 0x0000000000007918 */ /* 0x000fc00000000000 */
        /* <DEDUP_REMOVED lines=10> */
.L_x_1:


//--------------------- .nv.shared.triton_poi_fused_add_convolution_6 --------------------------
	.section	.nv.shared.triton_poi_fused_add_convolution_6,"aw",@nobits
	.sectionflags	@""
	.align	16
	.zero		1024


//--------------------- .nv.constant0.triton_poi_fused_add_convolution_6 --------------------------
	.section	.nv.constant0.triton_poi_fused_add_convolution_6,"a",@progbits
	.sectionflags	@""
	.align	4
.nv.constant0.triton_poi_fused_add_convolution_6:
	.zero		560
